	.headerflags	@"EF_CUDA_TEXMODE_UNIFIED EF_CUDA_64BIT_ADDRESS EF_CUDA_ACCELERATORS EF_CUDA_SM90 EF_CUDA_VIRTUAL_SM(EF_CUDA_SM90)"
	.elftype	@"ET_EXEC"


//--------------------- .nv.info                  --------------------------
	.section	.nv.info,"",@"SHT_CUDA_INFO"
	.align	4


	//----- nvinfo : EIATTR_REGCOUNT
	.align		4
        /*0000*/ 	.byte	0x04, 0x2f
        /*0002*/ 	.short	(.L_1 - .L_0)
	.align		4
.L_0:
        /*0004*/ 	.word	index@(triton_poi_fused_max_pool2d_with_indices_20)
        /*0008*/ 	.word	0x00000020


	//----- nvinfo : EIATTR_MIN_STACK_SIZE
	.align		4
.L_1:
        /*000c*/ 	.byte	0x04, 0x12
        /*000e*/ 	.short	(.L_3 - .L_2)
	.align		4
.L_2:
        /*0010*/ 	.word	index@(triton_poi_fused_max_pool2d_with_indices_20)
        /*0014*/ 	.word	0x00000000


	//----- nvinfo : EIATTR_FRAME_SIZE
	.align		4
.L_3:
        /*0018*/ 	.byte	0x04, 0x11
        /*001a*/ 	.short	(.L_5 - .L_4)
	.align		4
.L_4:
        /*001c*/ 	.word	index@(triton_poi_fused_max_pool2d_with_indices_20)
        /*0020*/ 	.word	0x00000000


	//----- nvinfo : EIATTR_MIN_STACK_SIZE
	.align		4
.L_5:
        /*0024*/ 	.byte	0x04, 0x12
        /*0026*/ 	.short	(.L_7 - .L_6)
	.align		4
.L_6:
        /*0028*/ 	.word	index@(triton_poi_fused_max_pool2d_with_indices_20)
        /*002c*/ 	.word	0x00000000
.L_7:


//--------------------- .nv.info.triton_poi_fused_max_pool2d_with_indices_20 --------------------------
	.section	.nv.info.triton_poi_fused_max_pool2d_with_indices_20,"",@"SHT_CUDA_INFO"
	.sectionflags	@""
	.align	4


	//----- nvinfo : EIATTR_CUDA_API_VERSION
	.align		4
        /*0000*/ 	.byte	0x04, 0x37
        /*0002*/ 	.short	(.L_9 - .L_8)
.L_8:
        /*0004*/ 	.word	0x0000007c


	//----- nvinfo : EIATTR_KPARAM_INFO
	.align		4
.L_9:
        /*0008*/ 	.byte	0x04, 0x17
        /*000a*/ 	.short	(.L_11 - .L_10)
.L_10:
        /*000c*/ 	.word	0x00000000
        /*0010*/ 	.short	0x0004
        /*0012*/ 	.short	0x001c
        /*0014*/ 	.byte	0x00, 0xf0, 0x11, 0x00


	//----- nvinfo : EIATTR_KPARAM_INFO
	.align		4
.L_11:
        /*0018*/ 	.byte	0x04, 0x17
        /*001a*/ 	.short	(.L_13 - .L_12)
.L_12:
        /*001c*/ 	.word	0x00000000
        /*0020*/ 	.short	0x0003
        /*0022*/ 	.short	0x0018
        /*0024*/ 	.byte	0x00, 0xf0, 0x11, 0x00


	//----- nvinfo : EIATTR_KPARAM_INFO
	.align		4
.L_13:
        /*0028*/ 	.byte	0x04, 0x17
        /*002a*/ 	.short	(.L_15 - .L_14)
.L_14:
        /*002c*/ 	.word	0x00000000
        /*0030*/ 	.short	0x0002
        /*0032*/ 	.short	0x0010
        /*0034*/ 	.byte	0x00, 0xf4, 0x21, 0x00


	//----- nvinfo : EIATTR_KPARAM_INFO
	.align		4
.L_15:
        /*0038*/ 	.byte	0x04, 0x17
        /*003a*/ 	.short	(.L_17 - .L_16)
.L_16:
        /*003c*/ 	.word	0x00000000
        /*0040*/ 	.short	0x0001
        /*0042*/ 	.short	0x0008
        /*0044*/ 	.byte	0x00, 0xf4, 0x21, 0x00


	//----- nvinfo : EIATTR_KPARAM_INFO
	.align		4
.L_17:
        /*0048*/ 	.byte	0x04, 0x17
        /*004a*/ 	.short	(.L_19 - .L_18)
.L_18:
        /*004c*/ 	.word	0x00000000
        /*0050*/ 	.short	0x0000
        /*0052*/ 	.short	0x0000
        /*0054*/ 	.byte	0x00, 0xf4, 0x21, 0x00


	//----- nvinfo : EIATTR_SPARSE_MMA_MASK
	.align		4
.L_19:
        /*0058*/ 	.byte	0x03, 0x50
        /*005a*/ 	.short	0x0000


	//----- nvinfo : EIATTR_MAXREG_COUNT
	.align		4
        /*005c*/ 	.byte	0x03, 0x1b
        /*005e*/ 	.short	0x00ff


	//----- nvinfo : EIATTR_EXIT_INSTR_OFFSETS
	.align		4
        /*0060*/ 	.byte	0x04, 0x1c
        /*0062*/ 	.short	(.L_21 - .L_20)


	//   ....[0]....
.L_20:
        /*0064*/ 	.word	0x000009a0


	//   ....[1]....
        /*0068*/ 	.word	0x000009c0


	//----- nvinfo : EIATTR_REQNTID
	.align		4
.L_21:
        /*006c*/ 	.byte	0x04, 0x10
        /*006e*/ 	.short	(.L_23 - .L_22)
.L_22:
        /*0070*/ 	.word	0x00000080
        /*0074*/ 	.word	0x00000001
        /*0078*/ 	.word	0x00000001


	//----- nvinfo : EIATTR_CBANK_PARAM_SIZE
	.align		4
.L_23:
        /*007c*/ 	.byte	0x03, 0x19
        /*007e*/ 	.short	0x0020


	//----- nvinfo : EIATTR_PARAM_CBANK
	.align		4
        /*0080*/ 	.byte	0x04, 0x0a
        /*0082*/ 	.short	(.L_25 - .L_24)
	.align		4
.L_24:
        /*0084*/ 	.word	index@(.nv.constant0.triton_poi_fused_max_pool2d_with_indices_20)
        /*0088*/ 	.short	0x0210
        /*008a*/ 	.short	0x0020


	//----- nvinfo : EIATTR_SW_WAR
	.align		4
.L_25:
        /*008c*/ 	.byte	0x04, 0x36
        /*008e*/ 	.short	(.L_27 - .L_26)
.L_26:
        /*0090*/ 	.word	0x00000008
.L_27:


//--------------------- .nv.callgraph             --------------------------
	.section	.nv.callgraph,"",@"SHT_CUDA_CALLGRAPH"
	.align	4
	.sectionentsize	8
	.align		4
        /*0000*/ 	.word	0x00000000
	.align		4
        /*0004*/ 	.word	0xffffffff
	.align		4
        /*0008*/ 	.word	0x00000000
	.align		4
        /*000c*/ 	.word	0xfffffffe
	.align		4
        /*0010*/ 	.word	0x00000000
	.align		4
        /*0014*/ 	.word	0xfffffffd
	.align		4
        /*0018*/ 	.word	0x00000000
	.align		4
        /*001c*/ 	.word	0xfffffffc


//--------------------- .text.triton_poi_fused_max_pool2d_with_indices_20 --------------------------
	.section	.text.triton_poi_fused_max_pool2d_with_indices_20,"ax",@progbits
	.sectionflags	@"SHF_BARRIERS=1"
	.align	128
        .global         triton_poi_fused_max_pool2d_with_indices_20
        .type           triton_poi_fused_max_pool2d_with_indices_20,@function
        .size           triton_poi_fused_max_pool2d_with_indices_20,(.L_x_1 - triton_poi_fused_max_pool2d_with_indices_20)
        .other          triton_poi_fused_max_pool2d_with_indices_20,@"STO_CUDA_ENTRY STV_DEFAULT"
triton_poi_fused_max_pool2d_with_indices_20:
.text.triton_poi_fused_max_pool2d_with_indices_20:
[----:B------:R-:W0:Y:S01]  /*0000*/  LDC R1, c[0x0][0x28] ;  /* 0x00000a00ff017b82 */ /* 0x000e220000000800 */
[----:B------:R-:W1:Y:S07]  /*0010*/  S2R R0, SR_CTAID.Y ;  /* 0x0000000000007919 */ /* 0x000e6e0000002600 */
[----:B------:R-:W2:Y:S01]  /*0020*/  LDC.64 R20, c[0x0][0x210] ;  /* 0x00008400ff147b82 */ /* 0x000ea20000000a00 */
[----:B------:R-:W-:Y:S02]  /*0030*/  CS2R R12, SRZ ;  /* 0x00000000000c7805 */ /* 0x000fe4000001ff00 */
[----:B------:R-:W-:Y:S01]  /*0040*/  CS2R R14, SRZ ;  /* 0x00000000000e7805 */ /* 0x000fe2000001ff00 */
[----:B------:R-:W3:Y:S01]  /*0050*/  S2R R2, SR_TID.X ;  /* 0x0000000000027919 */ /* 0x000ee20000002100 */
[----:B------:R-:W-:-:S02]  /*0060*/  CS2R R8, SRZ ;  /* 0x0000000000087805 */ /* 0x000fc4000001ff00 */
[----:B------:R-:W-:Y:S01]  /*0070*/  CS2R R10, SRZ ;  /* 0x00000000000a7805 */ /* 0x000fe2000001ff00 */
[----:B------:R-:W-:Y:S01]  /*0080*/  ULDC.64 UR6, c[0x0][0x208] ;  /* 0x0000820000067ab9 */ /* 0x000fe20000000a00 */
[----:B------:R-:W4:Y:S01]  /*0090*/  S2R R19, SR_CTAID.X ;  /* 0x0000000000137919 */ /* 0x000f220000002500 */
[----:B-1----:R-:W-:Y:S02]  /*00a0*/  SHF.R.S32.HI R17, RZ, 0x1f, R0 ;  /* 0x0000001fff117819 */ /* 0x002fe40000011400 */
[----:B------:R-:W-:Y:S02]  /*00b0*/  ISETP.GE.AND P0, PT, R0, 0x40, PT ;  /* 0x000000400000780c */ /* 0x000fe40003f06270 */
[----:B------:R-:W-:Y:S01]  /*00c0*/  LEA.HI R3, R17, R0, RZ, 0x2 ;  /* 0x0000000011037211 */ /* 0x000fe200078f10ff */
[----:B---3--:R-:W-:-:S03]  /*00d0*/  IMAD.SHL.U32 R16, R2, 0x4, RZ ;  /* 0x0000000402107824 */ /* 0x008fc600078e00ff */
[----:B------:R-:W-:Y:S01]  /*00e0*/  LOP3.LUT R5, R3, 0xfffffc, RZ, 0xc0, !PT ;  /* 0x00fffffc03057812 */ /* 0x000fe200078ec0ff */
[----:B----4-:R-:W-:Y:S01]  /*00f0*/  IMAD.SHL.U32 R19, R19, 0x200, RZ ;  /* 0x0000020013137824 */ /* 0x010fe200078e00ff */
[----:B------:R-:W-:Y:S02]  /*0100*/  LOP3.LUT R16, R16, 0x1fc, RZ, 0xc0, !PT ;  /* 0x000001fc10107812 */ /* 0x000fe400078ec0ff */
[----:B------:R-:W-:Y:S01]  /*0110*/  SHF.R.S32.HI R4, RZ, 0x2, R3 ;  /* 0x00000002ff047819 */ /* 0x000fe20000011403 */
[----:B------:R-:W-:Y:S01]  /*0120*/  IMAD.IADD R5, R0, 0x1, -R5 ;  /* 0x0000000100057824 */ /* 0x000fe200078e0a05 */
[----:B------:R-:W-:-:S03]  /*0130*/  LOP3.LUT R3, R19, R16, RZ, 0xfc, !PT ;  /* 0x0000001013037212 */ /* 0x000fc600078efcff */
[----:B------:R-:W-:Y:S01]  /*0140*/  IMAD R4, R4, 0x8, R5 ;  /* 0x0000000804047824 */ /* 0x000fe200078e0205 */
[----:B------:R-:W-:-:S03]  /*0150*/  ISETP.LT.AND P0, PT, R3, 0x280, !P0 ;  /* 0x000002800300780c */ /* 0x000fc60004701270 */
[----:B------:R-:W-:-:S04]  /*0160*/  IMAD R27, R4, 0x500, R3 ;  /* 0x00000500041b7824 */ /* 0x000fc800078e0203 */
[C---:B------:R-:W-:Y:S02]  /*0170*/  VIADD R29, R27.reuse, 0x280 ;  /* 0x000002801b1d7836 */ /* 0x040fe40000000000 */
[----:B--2---:R-:W-:-:S04]  /*0180*/  IMAD.WIDE R24, R27, 0x4, R20 ;  /* 0x000000041b187825 */ /* 0x004fc800078e0214 */
[--C-:B------:R-:W-:Y:S01]  /*0190*/  IMAD.WIDE R28, R29, 0x4, R20.reuse ;  /* 0x000000041d1c7825 */ /* 0x100fe200078e0214 */
[----:B------:R-:W2:Y:S04]  /*01a0*/  @P0 LDG.E.EL.128 R12, desc[UR6][R24.64] ;  /* 0x00000006180c0981 */ /* 0x000ea8000c2e1d00 */
[----:B------:R-:W2:Y:S01]  /*01b0*/  @P0 LDG.E.EL.128 R8, desc[UR6][R28.64] ;  /* 0x000000061c080981 */ /* 0x000ea2000c2e1d00 */
[----:B------:R-:W-:Y:S01]  /*01c0*/  VIADD R23, R27, 0x1400 ;  /* 0x000014001b177836 */ /* 0x000fe20000000000 */
[----:B------:R-:W-:Y:S02]  /*01d0*/  CS2R R4, SRZ ;  /* 0x0000000000047805 */ /* 0x000fe4000001ff00 */
[----:B------:R-:W-:Y:S01]  /*01e0*/  CS2R R6, SRZ ;  /* 0x0000000000067805 */ /* 0x000fe2000001ff00 */
[----:B------:R-:W-:-:S05]  /*01f0*/  IMAD.WIDE R22, R23, 0x4, R20 ;  /* 0x0000000417167825 */ /* 0x000fca00078e0214 */
[----:B------:R1:W3:Y:S01]  /*0200*/  @P0 LDG.E.EL.128 R4, desc[UR6][R22.64] ;  /* 0x0000000616040981 */ /* 0x0002e2000c2e1d00 */
[----:B------:R-:W-:-:S04]  /*0210*/  VIADD R27, R27, 0x1680 ;  /* 0x000016801b1b7836 */ /* 0x000fc80000000000 */
[----:B------:R-:W-:Y:S01]  /*0220*/  IMAD.WIDE R20, R27, 0x4, R20 ;  /* 0x000000041b147825 */ /* 0x000fe200078e0214 */
[C---:B--2---:R-:W-:Y:S02]  /*0230*/  FSETP.GT.AND P2, PT, R11.reuse, R15, PT ;  /* 0x0000000f0b00720b */ /* 0x044fe40003f44000 */
[----:B------:R-:W-:Y:S02]  /*0240*/  FSETP.GT.AND P4, PT, R10, R14, PT ;  /* 0x0000000e0a00720b */ /* 0x000fe40003f84000 */
[----:B------:R-:W-:Y:S02]  /*0250*/  FSETP.NAN.AND P1, PT, R11, R11, PT ;  /* 0x0000000b0b00720b */ /* 0x000fe40003f28000 */
[----:B------:R-:W-:Y:S02]  /*0260*/  FSETP.GT.AND P3, PT, R9, R13, PT ;  /* 0x0000000d0900720b */ /* 0x000fe40003f64000 */
[----:B-1----:R-:W-:Y:S02]  /*0270*/  P2R R23, PR, RZ, 0x4 ;  /* 0x00000004ff177803 */ /* 0x002fe40000000000 */
[----:B------:R-:W-:-:S02]  /*0280*/  P2R R22, PR, RZ, 0x8 ;  /* 0x00000008ff167803 */ /* 0x000fc40000000000 */
[----:B------:R-:W-:Y:S02]  /*0290*/  P2R R18, PR, RZ, 0x10 ;  /* 0x00000010ff127803 */ /* 0x000fe40000000000 */
[----:B------:R-:W-:Y:S02]  /*02a0*/  @!P2 SEL R11, R11, R15, P1 ;  /* 0x0000000f0b0ba207 */ /* 0x000fe40000800000 */
[----:B------:R-:W-:Y:S02]  /*02b0*/  FSETP.NAN.AND P1, PT, R10, R10, PT ;  /* 0x0000000a0a00720b */ /* 0x000fe40003f28000 */
[----:B------:R-:W-:Y:S02]  /*02c0*/  FSETP.GT.AND P2, PT, R8, R12, PT ;  /* 0x0000000c0800720b */ /* 0x000fe40003f44000 */
[----:B------:R-:W-:Y:S02]  /*02d0*/  @!P4 SEL R10, R10, R14, P1 ;  /* 0x0000000e0a0ac207 */ /* 0x000fe40000800000 */
[----:B------:R-:W-:-:S02]  /*02e0*/  FSETP.NAN.AND P1, PT, R9, R9, PT ;  /* 0x000000090900720b */ /* 0x000fc40003f28000 */
[----:B------:R-:W-:Y:S02]  /*02f0*/  P2R R15, PR, RZ, 0x4 ;  /* 0x00000004ff0f7803 */ /* 0x000fe40000000000 */
[----:B------:R-:W-:Y:S02]  /*0300*/  @!P3 SEL R9, R9, R13, P1 ;  /* 0x0000000d0909b207 */ /* 0x000fe40000800000 */
[C---:B------:R-:W-:Y:S02]  /*0310*/  FSETP.NAN.AND P1, PT, R8.reuse, R8, PT ;  /* 0x000000080800720b */ /* 0x040fe40003f28000 */
[----:B---3--:R-:W-:Y:S02]  /*0320*/  FSETP.NAN.AND P3, PT, R5, R5, PT ;  /* 0x000000050500720b */ /* 0x008fe40003f68000 */
[----:B------:R-:W-:Y:S02]  /*0330*/  @!P2 SEL R8, R8, R12, P1 ;  /* 0x0000000c0808a207 */ /* 0x000fe40000800000 */
[----:B------:R-:W-:-:S02]  /*0340*/  FSETP.NAN.AND P2, PT, R4, R4, PT ;  /* 0x000000040400720b */ /* 0x000fc40003f48000 */
[----:B------:R-:W-:Y:S02]  /*0350*/  FSETP.GEU.AND P1, PT, R8, R4, PT ;  /* 0x000000040800720b */ /* 0x000fe40003f2e000 */
[----:B------:R-:W-:Y:S02]  /*0360*/  FSETP.GEU.AND P4, PT, R10, R6, PT ;  /* 0x000000060a00720b */ /* 0x000fe40003f8e000 */
[----:B------:R-:W-:Y:S02]  /*0370*/  P2R R13, PR, RZ, 0x2 ;  /* 0x00000002ff0d7803 */ /* 0x000fe40000000000 */
[----:B------:R-:W-:-:S05]  /*0380*/  P2R R12, PR, RZ, 0x10 ;  /* 0x00000010ff0c7803 */ /* 0x000fca0000000000 */
[----:B------:R-:W-:Y:S02]  /*0390*/  @!P2 SEL R4, R4, R8, !P1 ;  /* 0x000000080404a207 */ /* 0x000fe40004800000 */
[----:B------:R-:W-:Y:S02]  /*03a0*/  FSETP.GEU.AND P2, PT, R9, R5, PT ;  /* 0x000000050900720b */ /* 0x000fe40003f4e000 */
[----:B------:R-:W-:Y:S02]  /*03b0*/  ISETP.NE.AND P1, PT, R23, RZ, PT ;  /* 0x000000ff1700720c */ /* 0x000fe40003f25270 */
[----:B------:R-:W-:Y:S02]  /*03c0*/  @!P3 SEL R5, R5, R9, !P2 ;  /* 0x000000090505b207 */ /* 0x000fe40005000000 */
[----:B------:R-:W-:Y:S02]  /*03d0*/  CS2R R8, SRZ ;  /* 0x0000000000087805 */ /* 0x000fe4000001ff00 */
[----:B------:R-:W-:-:S02]  /*03e0*/  FSETP.NAN.AND P3, PT, R6, R6, PT ;  /* 0x000000060600720b */ /* 0x000fc40003f68000 */
[----:B------:R-:W-:Y:S02]  /*03f0*/  P2R R14, PR, RZ, 0x2 ;  /* 0x00000002ff0e7803 */ /* 0x000fe40000000000 */
[----:B------:R-:W-:-:S04]  /*0400*/  ISETP.NE.AND P1, PT, R18, RZ, PT ;  /* 0x000000ff1200720c */ /* 0x000fc80003f25270 */
[----:B------:R-:W-:Y:S02]  /*0410*/  P2R R18, PR, RZ, 0x2 ;  /* 0x00000002ff127803 */ /* 0x000fe40000000000 */
[----:B------:R-:W-:-:S03]  /*0420*/  ISETP.NE.AND P1, PT, R22, RZ, PT ;  /* 0x000000ff1600720c */ /* 0x000fc60003f25270 */
[----:B------:R-:W-:Y:S02]  /*0430*/  @!P3 SEL R6, R6, R10, !P4 ;  /* 0x0000000a0606b207 */ /* 0x000fe40006000000 */
[----:B------:R-:W-:Y:S02]  /*0440*/  FSETP.NAN.AND P3, PT, R7, R7, PT ;  /* 0x000000070700720b */ /* 0x000fe40003f68000 */
[----:B------:R-:W-:Y:S02]  /*0450*/  P2R R22, PR, RZ, 0x2 ;  /* 0x00000002ff167803 */ /* 0x000fe40000000000 */
[----:B------:R-:W-:-:S04]  /*0460*/  ISETP.NE.AND P1, PT, R15, RZ, PT ;  /* 0x000000ff0f00720c */ /* 0x000fc80003f25270 */
[----:B------:R-:W-:Y:S02]  /*0470*/  P2R R23, PR, RZ, 0x2 ;  /* 0x00000002ff177803 */ /* 0x000fe40000000000 */
[----:B------:R-:W-:-:S04]  /*0480*/  FSETP.GEU.AND P1, PT, R11, R7, PT ;  /* 0x000000070b00720b */ /* 0x000fc80003f2e000 */
[----:B------:R-:W-:Y:S02]  /*0490*/  @!P3 SEL R7, R7, R11, !P1 ;  /* 0x0000000b0707b207 */ /* 0x000fe40004800000 */
[----:B------:R-:W-:Y:S01]  /*04a0*/  CS2R R10, SRZ ;  /* 0x00000000000a7805 */ /* 0x000fe2000001ff00 */
[----:B------:R-:W1:Y:S01]  /*04b0*/  S2UR UR5, SR_CgaCtaId ;  /* 0x00000000000579c3 */ /* 0x000e620000008800 */
[----:B------:R-:W-:-:S04]  /*04c0*/  P2R R15, PR, RZ, 0x2 ;  /* 0x00000002ff0f7803 */ /* 0x000fc80000000000 */
[----:B------:R2:W3:Y:S01]  /*04d0*/  @P0 LDG.E.EL.128 R8, desc[UR6][R20.64] ;  /* 0x0000000614080981 */ /* 0x0004e2000c2e1d00 */
[----:B------:R-:W-:Y:S01]  /*04e0*/  UMOV UR4, 0x400 ;  /* 0x0000040000047882 */ /* 0x000fe20000000000 */
[----:B------:R-:W-:Y:S01]  /*04f0*/  LEA.HI R17, R17, R0, RZ, 0x4 ;  /* 0x0000000011117211 */ /* 0x000fe200078f20ff */
[----:B------:R-:W-:Y:S01]  /*0500*/  IMAD R3, R0, 0x280, R3 ;  /* 0x0000028000037824 */ /* 0x000fe200078e0203 */
[----:B-1----:R-:W-:-:S06]  /*0510*/  UPRMT UR4, UR5, 0x654, UR4 ;  /* 0x0000065405047896 */ /* 0x002fcc0008000004 */
[----:B--2---:R-:W-:Y:S02]  /*0520*/  LEA R20, R16, UR4, 0x2 ;  /* 0x0000000410147c11 */ /* 0x004fe4000f8e10ff */
[-C--:B---3--:R-:W-:Y:S02]  /*0530*/  FSETP.NAN.AND P4, PT, R11, R11.reuse, PT ;  /* 0x0000000b0b00720b */ /* 0x088fe40003f88000 */
[----:B------:R-:W-:Y:S02]  /*0540*/  FSETP.NAN.AND P5, PT, R10, R10, PT ;  /* 0x0000000a0a00720b */ /* 0x000fe40003fa8000 */
[----:B------:R-:W-:Y:S02]  /*0550*/  FSETP.GEU.AND P3, PT, R7, R11, PT ;  /* 0x0000000b0700720b */ /* 0x000fe40003f6e000 */
[----:B------:R-:W-:Y:S02]  /*0560*/  FSETP.NAN.AND P6, PT, R9, R9, PT ;  /* 0x000000090900720b */ /* 0x000fe40003fc8000 */
[----:B------:R-:W-:-:S05]  /*0570*/  FSETP.NAN.AND P1, PT, R8, R8, PT ;  /* 0x000000080800720b */ /* 0x000fca0003f28000 */
[----:B------:R-:W-:Y:S02]  /*0580*/  @!P4 SEL R11, R11, R7, !P3 ;  /* 0x000000070b0bc207 */ /* 0x000fe40005800000 */
[----:B------:R-:W-:-:S04]  /*0590*/  FSETP.GEU.AND P4, PT, R6, R10, PT ;  /* 0x0000000a0600720b */ /* 0x000fc80003f8e000 */
[----:B------:R-:W-:Y:S02]  /*05a0*/  @!P5 SEL R10, R10, R6, !P4 ;  /* 0x000000060a0ad207 */ /* 0x000fe40006000000 */
[----:B------:R-:W-:-:S04]  /*05b0*/  FSETP.GEU.AND P5, PT, R5, R9, PT ;  /* 0x000000090500720b */ /* 0x000fc80003fae000 */
[----:B------:R-:W-:Y:S02]  /*05c0*/  @!P6 SEL R9, R9, R5, !P5 ;  /* 0x000000050909e207 */ /* 0x000fe40006800000 */
[----:B------:R-:W-:-:S04]  /*05d0*/  FSETP.GEU.AND P6, PT, R4, R8, PT ;  /* 0x000000080400720b */ /* 0x000fc80003fce000 */
[----:B------:R-:W-:Y:S02]  /*05e0*/  @!P1 SEL R8, R8, R4, !P6 ;  /* 0x0000000408089207 */ /* 0x000fe40007000000 */
[----:B------:R-:W-:-:S03]  /*05f0*/  ISETP.NE.AND P1, PT, R23, RZ, PT ;  /* 0x000000ff1700720c */ /* 0x000fc60003f25270 */
[----:B------:R1:W-:Y:S01]  /*0600*/  STS.128 [R20], R8 ;  /* 0x0000000814007388 */ /* 0x0003e20000000c00 */
[----:B------:R-:W-:Y:S01]  /*0610*/  SEL R5, RZ, 0x1, !P1 ;  /* 0x00000001ff057807 */ /* 0x000fe20004800000 */
[----:B------:R-:W-:Y:S01]  /*0620*/  BAR.SYNC.DEFER_BLOCKING 0x0 ;  /* 0x0000000000007b1d */ /* 0x000fe20000010000 */
[----:B------:R-:W-:-:S04]  /*0630*/  ISETP.NE.AND P1, PT, R22, RZ, PT ;  /* 0x000000ff1600720c */ /* 0x000fc80003f25270 */
[----:B------:R-:W-:Y:S02]  /*0640*/  SEL R6, RZ, 0x1, !P1 ;  /* 0x00000001ff067807 */ /* 0x000fe40004800000 */
[----:B------:R-:W-:-:S04]  /*0650*/  ISETP.NE.AND P1, PT, R18, RZ, PT ;  /* 0x000000ff1200720c */ /* 0x000fc80003f25270 */
[----:B------:R-:W-:Y:S02]  /*0660*/  SEL R18, RZ, 0x1, !P1 ;  /* 0x00000001ff127807 */ /* 0x000fe40004800000 */
[----:B------:R-:W-:-:S04]  /*0670*/  ISETP.NE.AND P1, PT, R14, RZ, PT ;  /* 0x000000ff0e00720c */ /* 0x000fc80003f25270 */
[----:B------:R-:W-:Y:S02]  /*0680*/  SEL R4, RZ, 0x1, !P1 ;  /* 0x00000001ff047807 */ /* 0x000fe40004800000 */
[----:B------:R-:W-:-:S04]  /*0690*/  ISETP.NE.AND P1, PT, R13, RZ, PT ;  /* 0x000000ff0d00720c */ /* 0x000fc80003f25270 */
[----:B------:R-:W-:Y:S02]  /*06a0*/  SEL R14, R5, 0x2, P1 ;  /* 0x00000002050e7807 */ /* 0x000fe40000800000 */
[----:B------:R-:W-:Y:S02]  /*06b0*/  LOP3.LUT R5, R2, 0x7f, RZ, 0xc0, !PT ;  /* 0x0000007f02057812 */ /* 0x000fe400078ec0ff */
[----:B------:R-:W-:Y:S02]  /*06c0*/  ISETP.NE.AND P1, PT, R15, RZ, PT ;  /* 0x000000ff0f00720c */ /* 0x000fe40003f25270 */
[----:B------:R-:W-:Y:S01]  /*06d0*/  LEA R21, R5, UR4, 0x2 ;  /* 0x0000000405157c11 */ /* 0x000fe2000f8e10ff */
[----:B------:R-:W-:Y:S01]  /*06e0*/  ULDC.64 UR4, c[0x0][0x220] ;  /* 0x0000880000047ab9 */ /* 0x000fe20000000a00 */
[----:B------:R-:W-:Y:S02]  /*06f0*/  SEL R15, R6, 0x2, P2 ;  /* 0x00000002060f7807 */ /* 0x000fe40001000000 */
[----:B------:R-:W-:Y:S01]  /*0700*/  ISETP.NE.AND P2, PT, R12, RZ, PT ;  /* 0x000000ff0c00720c */ /* 0x000fe20003f45270 */
[----:B------:R-:W2:Y:S01]  /*0710*/  LDS R7, [R21] ;  /* 0x0000000015077984 */ /* 0x000ea20000000800 */
[----:B------:R-:W-:-:S02]  /*0720*/  SEL R16, R4, 0x2, P1 ;  /* 0x0000000204107807 */ /* 0x000fc40000800000 */
[----:B------:R-:W3:Y:S01]  /*0730*/  LDC.64 R4, c[0x0][0x218] ;  /* 0x00008600ff047b82 */ /* 0x000ee20000000a00 */
[----:B------:R-:W4:Y:S01]  /*0740*/  LDS R13, [R21+0x200] ;  /* 0x00020000150d7984 */ /* 0x000f220000000800 */
[----:B------:R-:W-:Y:S02]  /*0750*/  LOP3.LUT R2, R19, 0x7f, R2, 0xf8, !PT ;  /* 0x0000007f13027812 */ /* 0x000fe400078ef802 */
[----:B------:R-:W-:Y:S01]  /*0760*/  LOP3.LUT R19, R17, 0xfffffff0, RZ, 0xc0, !PT ;  /* 0xfffffff011137812 */ /* 0x000fe200078ec0ff */
[----:B------:R-:W5:Y:S01]  /*0770*/  LDS R12, [R21+0x400] ;  /* 0x00040000150c7984 */ /* 0x000f620000000800 */
[----:B------:R-:W-:Y:S02]  /*0780*/  SEL R18, R18, 0x2, P2 ;  /* 0x0000000212127807 */ /* 0x000fe40001000000 */
[----:B------:R-:W-:Y:S01]  /*0790*/  SHF.R.S32.HI R17, RZ, 0x4, R17 ;  /* 0x00000004ff117819 */ /* 0x000fe20000011411 */
[----:B------:R1:W2:Y:S02]  /*07a0*/  LDS R6, [R21+0x600] ;  /* 0x0006000015067984 */ /* 0x0002a40000000800 */
[----:B-1----:R-:W-:Y:S01]  /*07b0*/  IMAD.IADD R8, R0, 0x1, -R19 ;  /* 0x0000000100087824 */ /* 0x002fe200078e0a13 */
[----:B------:R-:W-:-:S02]  /*07c0*/  SEL R16, R16, 0x3, P3 ;  /* 0x0000000310107807 */ /* 0x000fc40001800000 */
[----:B------:R-:W-:Y:S01]  /*07d0*/  SEL R9, R18, 0x3, P4 ;  /* 0x0000000312097807 */ /* 0x000fe20002000000 */
[----:B------:R-:W-:Y:S01]  /*07e0*/  IMAD R17, R17, 0x2800, R8 ;  /* 0x0000280011117824 */ /* 0x000fe200078e0208 */
[----:B------:R-:W-:Y:S02]  /*07f0*/  ISETP.GE.AND P1, PT, R0, 0x40, PT ;  /* 0x000000400000780c */ /* 0x000fe40003f26270 */
[C---:B------:R-:W-:Y:S01]  /*0800*/  LOP3.LUT R0, R2.reuse, 0x80, RZ, 0xfc, !PT ;  /* 0x0000008002007812 */ /* 0x040fe200078efcff */
[C-C-:B------:R-:W-:Y:S01]  /*0810*/  IMAD R11, R2.reuse, 0x10, R17.reuse ;  /* 0x00000010020b7824 */ /* 0x140fe200078e0211 */
[----:B------:R-:W-:Y:S02]  /*0820*/  PRMT R16, R9, 0x3340, R16 ;  /* 0x0000334009107816 */ /* 0x000fe40000000010 */
[----:B------:R-:W-:Y:S01]  /*0830*/  LOP3.LUT R8, R2, 0x100, RZ, 0xfc, !PT ;  /* 0x0000010002087812 */ /* 0x000fe200078efcff */
[----:B------:R-:W-:Y:S01]  /*0840*/  IMAD R19, R0, 0x10, R17 ;  /* 0x0000001000137824 */ /* 0x000fe200078e0211 */
[----:B------:R-:W-:-:S02]  /*0850*/  LOP3.LUT R9, R2, 0x180, RZ, 0xfc, !PT ;  /* 0x0000018002097812 */ /* 0x000fc400078efcff */
[----:B------:R-:W-:Y:S01]  /*0860*/  ISETP.LT.AND P2, PT, R2, 0x280, !P1 ;  /* 0x000002800200780c */ /* 0x000fe20004f41270 */
[--C-:B0-----:R-:W-:Y:S01]  /*0870*/  IMAD R21, R8, 0x10, R17.reuse ;  /* 0x0000001008157824 */ /* 0x101fe200078e0211 */
[----:B------:R-:W-:Y:S01]  /*0880*/  SEL R15, R15, 0x3, P5 ;  /* 0x000000030f0f7807 */ /* 0x000fe20002800000 */
[C---:B------:R-:W-:Y:S01]  /*0890*/  IMAD R17, R9.reuse, 0x10, R17 ;  /* 0x0000001009117824 */ /* 0x040fe200078e0211 */
[----:B------:R-:W-:Y:S02]  /*08a0*/  SEL R14, R14, 0x3, P6 ;  /* 0x000000030e0e7807 */ /* 0x000fe40003000000 */
[----:B------:R-:W-:Y:S02]  /*08b0*/  ISETP.LT.AND P3, PT, R0, 0x280, !P1 ;  /* 0x000002800000780c */ /* 0x000fe40004f61270 */
[----:B------:R-:W-:Y:S02]  /*08c0*/  ISETP.LT.AND P4, PT, R8, 0x280, !P1 ;  /* 0x000002800800780c */ /* 0x000fe40004f81270 */
[----:B------:R-:W-:Y:S01]  /*08d0*/  ISETP.LT.AND P1, PT, R9, 0x280, !P1 ;  /* 0x000002800900780c */ /* 0x000fe20004f21270 */
[----:B---3--:R-:W-:Y:S01]  /*08e0*/  IMAD.WIDE R8, R11, 0x4, R4 ;  /* 0x000000040b087825 */ /* 0x008fe200078e0204 */
[----:B------:R-:W-:-:S02]  /*08f0*/  PRMT R15, R14, 0x3340, R15 ;  /* 0x000033400e0f7816 */ /* 0x000fc4000000000f */
[----:B------:R-:W-:Y:S01]  /*0900*/  IADD3 R2, P5, R3, UR4, RZ ;  /* 0x0000000403027c10 */ /* 0x000fe2000ffbe0ff */
[----:B------:R-:W-:Y:S01]  /*0910*/  IMAD.WIDE R10, R19, 0x4, R4 ;  /* 0x00000004130a7825 */ /* 0x000fe200078e0204 */
[----:B------:R-:W-:Y:S01]  /*0920*/  PRMT R23, R15, 0x5410, R16 ;  /* 0x000054100f177816 */ /* 0x000fe20000000010 */
[----:B--2---:R0:W-:Y:S01]  /*0930*/  @P2 STG.E desc[UR6][R8.64], R7 ;  /* 0x0000000708002986 */ /* 0x0041e2000c101906 */
[----:B------:R-:W-:Y:S01]  /*0940*/  LEA.HI.X.SX32 R3, R3, UR5, 0x1, P5 ;  /* 0x0000000503037c11 */ /* 0x000fe2000a8f0eff */
[--C-:B------:R-:W-:Y:S02]  /*0950*/  IMAD.WIDE R14, R21, 0x4, R4.reuse ;  /* 0x00000004150e7825 */ /* 0x100fe400078e0204 */
[----:B----4-:R0:W-:Y:S02]  /*0960*/  @P3 STG.E desc[UR6][R10.64], R13 ;  /* 0x0000000d0a003986 */ /* 0x0101e4000c101906 */
[----:B------:R-:W-:Y:S02]  /*0970*/  IMAD.WIDE R4, R17, 0x4, R4 ;  /* 0x0000000411047825 */ /* 0x000fe400078e0204 */
[----:B-----5:R0:W-:Y:S04]  /*0980*/  @P4 STG.E desc[UR6][R14.64], R12 ;  /* 0x0000000c0e004986 */ /* 0x0201e8000c101906 */
[----:B------:R0:W-:Y:S02]  /*0990*/  @P1 STG.E desc[UR6][R4.64], R6 ;  /* 0x0000000604001986 */ /* 0x0001e4000c101906 */
[----:B0-----:R-:W-:Y:S05]  /*09a0*/  @!P0 EXIT ;  /* 0x000000000000894d */ /* 0x001fea0003800000 */
[----:B------:R-:W-:Y:S01]  /*09b0*/  STG.E desc[UR6][R2.64], R23 ;  /* 0x0000001702007986 */ /* 0x000fe2000c101906 */
[----:B------:R-:W-:Y:S05]  /*09c0*/  EXIT ;  /* 0x000000000000794d */ /* 0x000fea0003800000 */
.L_x_0:
[----:B------:R-:W-:-:S00]  /*09d0*/  BRA `(.L_x_0) ;  /* 0xfffffffc00fc7947 */ /* 0x000fc0000383ffff */
[----:B------:R-:W-:-:S00]  /*09e0*/  NOP ;  /* 0x0000000000007918 */ /* 0x000fc00000000000 */
        /* <DEDUP_REMOVED lines=9> */
.L_x_1:


//--------------------- .nv.shared.triton_poi_fused_max_pool2d_with_indices_20 --------------------------
	.section	.nv.shared.triton_poi_fused_max_pool2d_with_indices_20,"aw",@nobits
	.sectionflags	@""
	.align	16
	.zero		1024


//--------------------- .nv.constant0.triton_poi_fused_max_pool2d_with_indices_20 --------------------------
	.section	.nv.constant0.triton_poi_fused_max_pool2d_with_indices_20,"a",@progbits
	.sectionflags	@""
	.align	4
.nv.constant0.triton_poi_fused_max_pool2d_with_indices_20:
	.zero		560
